//
// Generated by NVIDIA NVVM Compiler
//
// Compiler Build ID: CL-36424714
// Cuda compilation tools, release 13.0, V13.0.88
// Based on NVVM 20.0.0
//

.version 9.0
.target sm_100
.address_size 64

	// .globl	_Z17im2col_gpu_kerneliPKfiiiiiiiPf

.visible .entry _Z17im2col_gpu_kerneliPKfiiiiiiiPf(
	.param .u32 _Z17im2col_gpu_kerneliPKfiiiiiiiPf_param_0,
	.param .u64 .ptr .align 1 _Z17im2col_gpu_kerneliPKfiiiiiiiPf_param_1,
	.param .u32 _Z17im2col_gpu_kerneliPKfiiiiiiiPf_param_2,
	.param .u32 _Z17im2col_gpu_kerneliPKfiiiiiiiPf_param_3,
	.param .u32 _Z17im2col_gpu_kerneliPKfiiiiiiiPf_param_4,
	.param .u32 _Z17im2col_gpu_kerneliPKfiiiiiiiPf_param_5,
	.param .u32 _Z17im2col_gpu_kerneliPKfiiiiiiiPf_param_6,
	.param .u32 _Z17im2col_gpu_kerneliPKfiiiiiiiPf_param_7,
	.param .u32 _Z17im2col_gpu_kerneliPKfiiiiiiiPf_param_8,
	.param .u64 .ptr .align 1 _Z17im2col_gpu_kerneliPKfiiiiiiiPf_param_9
)
{
	.reg .pred 	%p<88>;
	.reg .b32 	%r<96>;
	.reg .b32 	%f<61>;
	.reg .b64 	%rd<91>;

	ld.param.u32 	%r25, [_Z17im2col_gpu_kerneliPKfiiiiiiiPf_param_0];
	ld.param.u64 	%rd28, [_Z17im2col_gpu_kerneliPKfiiiiiiiPf_param_1];
	ld.param.u32 	%r26, [_Z17im2col_gpu_kerneliPKfiiiiiiiPf_param_2];
	ld.param.u32 	%r27, [_Z17im2col_gpu_kerneliPKfiiiiiiiPf_param_3];
	ld.param.u32 	%r28, [_Z17im2col_gpu_kerneliPKfiiiiiiiPf_param_4];
	ld.param.u32 	%r31, [_Z17im2col_gpu_kerneliPKfiiiiiiiPf_param_7];
	ld.param.u32 	%r32, [_Z17im2col_gpu_kerneliPKfiiiiiiiPf_param_8];
	cvta.to.global.u64 	%rd1, %rd28;
	mov.u32 	%r33, %ctaid.x;
	mov.u32 	%r34, %ntid.x;
	mov.u32 	%r35, %tid.x;
	mad.lo.s32 	%r90, %r33, %r34, %r35;
	setp.ge.s32 	%p1, %r90, %r25;
	@%p1 bra 	$L__BB0_47;
	setp.lt.s32 	%p2, %r28, 1;
	mul.lo.s32 	%r2, %r32, %r31;
	@%p2 bra 	$L__BB0_47;
	and.b32  	%r3, %r28, 7;
	and.b32  	%r4, %r28, 3;
	and.b32  	%r5, %r28, 2147483640;
	mul.lo.s32 	%r36, %r28, %r28;
	mul.lo.s32 	%r6, %r36, %r31;
$L__BB0_3:
	ld.param.u64 	%rd81, [_Z17im2col_gpu_kerneliPKfiiiiiiiPf_param_9];
	ld.param.u32 	%r89, [_Z17im2col_gpu_kerneliPKfiiiiiiiPf_param_6];
	ld.param.u32 	%r88, [_Z17im2col_gpu_kerneliPKfiiiiiiiPf_param_5];
	div.s32 	%r38, %r90, %r32;
	mul.lo.s32 	%r39, %r38, %r32;
	sub.s32 	%r40, %r90, %r39;
	div.s32 	%r41, %r38, %r31;
	mul.lo.s32 	%r42, %r41, %r31;
	sub.s32 	%r43, %r38, %r42;
	mul.lo.s32 	%r44, %r43, %r89;
	sub.s32 	%r8, %r44, %r88;
	mul.lo.s32 	%r45, %r40, %r89;
	sub.s32 	%r9, %r45, %r88;
	mad.lo.s32 	%r46, %r6, %r41, %r43;
	mad.lo.s32 	%r47, %r46, %r32, %r40;
	cvta.to.global.u64 	%rd29, %rd81;
	mul.wide.s32 	%rd30, %r47, 4;
	add.s64 	%rd90, %rd29, %rd30;
	mad.lo.s32 	%r48, %r41, %r26, %r8;
	mad.lo.s32 	%r49, %r48, %r27, %r9;
	cvt.s64.s32 	%rd3, %r49;
	mov.b32 	%r91, 0;
$L__BB0_4:
	setp.lt.u32 	%p3, %r28, 8;
	add.s32 	%r11, %r91, %r8;
	mul.lo.s32 	%r12, %r91, %r27;
	mov.b32 	%r94, 0;
	@%p3 bra 	$L__BB0_23;
	mov.b32 	%r92, 0;
$L__BB0_6:
	.pragma "nounroll";
	setp.ge.s32 	%p4, %r11, %r26;
	add.s32 	%r14, %r92, %r9;
	or.b32  	%r52, %r11, %r14;
	setp.lt.s32 	%p5, %r52, 0;
	setp.ge.s32 	%p6, %r14, %r27;
	or.pred  	%p7, %p4, %p6;
	mov.f32 	%f46, 0f00000000;
	or.pred  	%p8, %p7, %p5;
	@%p8 bra 	$L__BB0_8;
	add.s32 	%r53, %r92, %r12;
	cvt.s64.s32 	%rd32, %r53;
	add.s64 	%rd33, %rd32, %rd3;
	shl.b64 	%rd34, %rd33, 2;
	add.s64 	%rd35, %rd1, %rd34;
	ld.global.f32 	%f46, [%rd35];
$L__BB0_8:
	add.s32 	%r54, %r14, 1;
	or.b32  	%r55, %r11, %r54;
	st.global.f32 	[%rd90], %f46;
	setp.lt.s32 	%p10, %r55, 0;
	setp.ge.s32 	%p11, %r54, %r27;
	or.pred  	%p12, %p4, %p11;
	cvt.s64.s32 	%rd36, %r12;
	cvt.s64.s32 	%rd37, %r92;
	add.s64 	%rd38, %rd37, %rd36;
	add.s64 	%rd39, %rd38, %rd3;
	shl.b64 	%rd40, %rd39, 2;
	add.s64 	%rd6, %rd1, %rd40;
	mov.f32 	%f47, 0f00000000;
	or.pred  	%p13, %p12, %p10;
	@%p13 bra 	$L__BB0_10;
	ld.global.f32 	%f47, [%rd6+4];
$L__BB0_10:
	mul.wide.s32 	%rd41, %r2, 4;
	add.s64 	%rd7, %rd90, %rd41;
	add.s32 	%r56, %r14, 2;
	or.b32  	%r57, %r11, %r56;
	st.global.f32 	[%rd7], %f47;
	setp.lt.s32 	%p15, %r57, 0;
	setp.ge.s32 	%p16, %r56, %r27;
	or.pred  	%p17, %p4, %p16;
	mov.f32 	%f48, 0f00000000;
	or.pred  	%p18, %p17, %p15;
	@%p18 bra 	$L__BB0_12;
	ld.global.f32 	%f48, [%rd6+8];
$L__BB0_12:
	mul.wide.s32 	%rd42, %r2, 4;
	add.s64 	%rd8, %rd7, %rd42;
	add.s32 	%r58, %r14, 3;
	or.b32  	%r59, %r11, %r58;
	st.global.f32 	[%rd8], %f48;
	setp.lt.s32 	%p20, %r59, 0;
	setp.ge.s32 	%p21, %r58, %r27;
	or.pred  	%p22, %p4, %p21;
	mov.f32 	%f49, 0f00000000;
	or.pred  	%p23, %p22, %p20;
	@%p23 bra 	$L__BB0_14;
	ld.global.f32 	%f49, [%rd6+12];
$L__BB0_14:
	mul.wide.s32 	%rd43, %r2, 4;
	add.s64 	%rd9, %rd8, %rd43;
	add.s32 	%r60, %r14, 4;
	or.b32  	%r61, %r11, %r60;
	st.global.f32 	[%rd9], %f49;
	setp.lt.s32 	%p25, %r61, 0;
	setp.ge.s32 	%p26, %r60, %r27;
	or.pred  	%p27, %p4, %p26;
	mov.f32 	%f50, 0f00000000;
	or.pred  	%p28, %p27, %p25;
	@%p28 bra 	$L__BB0_16;
	ld.global.f32 	%f50, [%rd6+16];
$L__BB0_16:
	mul.wide.s32 	%rd44, %r2, 4;
	add.s64 	%rd10, %rd9, %rd44;
	add.s32 	%r62, %r14, 5;
	or.b32  	%r63, %r11, %r62;
	st.global.f32 	[%rd10], %f50;
	setp.lt.s32 	%p30, %r63, 0;
	setp.ge.s32 	%p31, %r62, %r27;
	or.pred  	%p32, %p4, %p31;
	mov.f32 	%f51, 0f00000000;
	or.pred  	%p33, %p32, %p30;
	@%p33 bra 	$L__BB0_18;
	ld.global.f32 	%f51, [%rd6+20];
$L__BB0_18:
	mul.wide.s32 	%rd45, %r2, 4;
	add.s64 	%rd11, %rd10, %rd45;
	add.s32 	%r64, %r14, 6;
	or.b32  	%r65, %r11, %r64;
	st.global.f32 	[%rd11], %f51;
	setp.lt.s32 	%p35, %r65, 0;
	setp.ge.s32 	%p36, %r64, %r27;
	or.pred  	%p37, %p4, %p36;
	mov.f32 	%f52, 0f00000000;
	or.pred  	%p38, %p37, %p35;
	@%p38 bra 	$L__BB0_20;
	ld.global.f32 	%f52, [%rd6+24];
$L__BB0_20:
	mul.wide.s32 	%rd46, %r2, 4;
	add.s64 	%rd12, %rd11, %rd46;
	add.s32 	%r66, %r14, 7;
	or.b32  	%r67, %r11, %r66;
	st.global.f32 	[%rd12], %f52;
	setp.lt.s32 	%p40, %r67, 0;
	setp.ge.s32 	%p41, %r66, %r27;
	or.pred  	%p42, %p4, %p41;
	mov.f32 	%f53, 0f00000000;
	or.pred  	%p43, %p42, %p40;
	@%p43 bra 	$L__BB0_22;
	ld.global.f32 	%f53, [%rd6+28];
$L__BB0_22:
	add.s64 	%rd48, %rd12, %rd46;
	st.global.f32 	[%rd48], %f53;
	add.s64 	%rd90, %rd48, %rd46;
	add.s32 	%r92, %r92, 8;
	setp.ne.s32 	%p44, %r92, %r5;
	mov.u32 	%r94, %r5;
	@%p44 bra 	$L__BB0_6;
$L__BB0_23:
	setp.eq.s32 	%p45, %r3, 0;
	@%p45 bra 	$L__BB0_45;
	add.s32 	%r68, %r3, -1;
	setp.lt.u32 	%p46, %r68, 3;
	@%p46 bra 	$L__BB0_34;
	setp.ge.s32 	%p47, %r11, %r26;
	add.s32 	%r17, %r94, %r9;
	or.b32  	%r70, %r11, %r17;
	setp.lt.s32 	%p48, %r70, 0;
	setp.ge.s32 	%p49, %r17, %r27;
	or.pred  	%p50, %p47, %p49;
	mov.f32 	%f54, 0f00000000;
	or.pred  	%p51, %p50, %p48;
	@%p51 bra 	$L__BB0_27;
	add.s32 	%r71, %r94, %r12;
	cvt.s64.s32 	%rd50, %r71;
	add.s64 	%rd51, %rd50, %rd3;
	shl.b64 	%rd52, %rd51, 2;
	add.s64 	%rd53, %rd1, %rd52;
	ld.global.f32 	%f54, [%rd53];
$L__BB0_27:
	add.s32 	%r72, %r17, 1;
	or.b32  	%r73, %r11, %r72;
	st.global.f32 	[%rd90], %f54;
	setp.lt.s32 	%p53, %r73, 0;
	setp.ge.s32 	%p54, %r72, %r27;
	or.pred  	%p55, %p47, %p54;
	cvt.s64.s32 	%rd54, %r12;
	cvt.u64.u32 	%rd55, %r94;
	add.s64 	%rd56, %rd55, %rd54;
	add.s64 	%rd57, %rd56, %rd3;
	shl.b64 	%rd58, %rd57, 2;
	add.s64 	%rd16, %rd1, %rd58;
	mov.f32 	%f55, 0f00000000;
	or.pred  	%p56, %p55, %p53;
	@%p56 bra 	$L__BB0_29;
	ld.global.f32 	%f55, [%rd16+4];
$L__BB0_29:
	mul.wide.s32 	%rd59, %r2, 4;
	add.s64 	%rd17, %rd90, %rd59;
	add.s32 	%r74, %r17, 2;
	or.b32  	%r75, %r11, %r74;
	st.global.f32 	[%rd17], %f55;
	setp.lt.s32 	%p58, %r75, 0;
	setp.ge.s32 	%p59, %r74, %r27;
	or.pred  	%p60, %p47, %p59;
	mov.f32 	%f56, 0f00000000;
	or.pred  	%p61, %p60, %p58;
	@%p61 bra 	$L__BB0_31;
	ld.global.f32 	%f56, [%rd16+8];
$L__BB0_31:
	mul.wide.s32 	%rd60, %r2, 4;
	add.s64 	%rd18, %rd17, %rd60;
	add.s32 	%r76, %r17, 3;
	or.b32  	%r77, %r11, %r76;
	st.global.f32 	[%rd18], %f56;
	setp.lt.s32 	%p63, %r77, 0;
	setp.ge.s32 	%p64, %r76, %r27;
	or.pred  	%p65, %p47, %p64;
	mov.f32 	%f57, 0f00000000;
	or.pred  	%p66, %p65, %p63;
	@%p66 bra 	$L__BB0_33;
	ld.global.f32 	%f57, [%rd16+12];
$L__BB0_33:
	add.s64 	%rd62, %rd18, %rd60;
	st.global.f32 	[%rd62], %f57;
	add.s64 	%rd90, %rd62, %rd60;
	add.s32 	%r94, %r94, 4;
$L__BB0_34:
	setp.eq.s32 	%p67, %r4, 0;
	@%p67 bra 	$L__BB0_45;
	setp.eq.s32 	%p68, %r4, 1;
	@%p68 bra 	$L__BB0_41;
	setp.ge.s32 	%p69, %r11, %r26;
	add.s32 	%r20, %r94, %r9;
	or.b32  	%r78, %r11, %r20;
	setp.lt.s32 	%p70, %r78, 0;
	setp.ge.s32 	%p71, %r20, %r27;
	or.pred  	%p72, %p69, %p71;
	mov.f32 	%f58, 0f00000000;
	or.pred  	%p73, %p72, %p70;
	@%p73 bra 	$L__BB0_38;
	add.s32 	%r79, %r94, %r12;
	cvt.s64.s32 	%rd64, %r79;
	add.s64 	%rd65, %rd64, %rd3;
	shl.b64 	%rd66, %rd65, 2;
	add.s64 	%rd67, %rd1, %rd66;
	ld.global.f32 	%f58, [%rd67];
$L__BB0_38:
	add.s32 	%r80, %r20, 1;
	or.b32  	%r81, %r11, %r80;
	st.global.f32 	[%rd90], %f58;
	setp.lt.s32 	%p75, %r81, 0;
	setp.ge.s32 	%p76, %r80, %r27;
	or.pred  	%p77, %p69, %p76;
	mov.f32 	%f59, 0f00000000;
	or.pred  	%p78, %p77, %p75;
	@%p78 bra 	$L__BB0_40;
	cvt.s64.s32 	%rd68, %r12;
	cvt.s64.s32 	%rd69, %r94;
	add.s64 	%rd70, %rd69, %rd68;
	add.s64 	%rd71, %rd70, %rd3;
	shl.b64 	%rd72, %rd71, 2;
	add.s64 	%rd73, %rd1, %rd72;
	ld.global.f32 	%f59, [%rd73+4];
$L__BB0_40:
	mul.wide.s32 	%rd74, %r2, 4;
	add.s64 	%rd75, %rd90, %rd74;
	st.global.f32 	[%rd75], %f59;
	add.s64 	%rd90, %rd75, %rd74;
	add.s32 	%r94, %r94, 2;
$L__BB0_41:
	and.b32  	%r82, %r28, 1;
	setp.eq.b32 	%p79, %r82, 1;
	not.pred 	%p80, %p79;
	@%p80 bra 	$L__BB0_45;
	setp.ge.s32 	%p81, %r11, %r26;
	add.s32 	%r83, %r94, %r9;
	or.b32  	%r84, %r11, %r83;
	setp.lt.s32 	%p82, %r84, 0;
	setp.ge.s32 	%p83, %r83, %r27;
	or.pred  	%p84, %p81, %p83;
	mov.f32 	%f60, 0f00000000;
	or.pred  	%p85, %p84, %p82;
	@%p85 bra 	$L__BB0_44;
	add.s32 	%r85, %r94, %r12;
	cvt.s64.s32 	%rd76, %r85;
	add.s64 	%rd77, %rd76, %rd3;
	shl.b64 	%rd78, %rd77, 2;
	add.s64 	%rd79, %rd1, %rd78;
	ld.global.f32 	%f60, [%rd79];
$L__BB0_44:
	st.global.f32 	[%rd90], %f60;
	mul.wide.s32 	%rd80, %r2, 4;
	add.s64 	%rd90, %rd90, %rd80;
$L__BB0_45:
	add.s32 	%r91, %r91, 1;
	setp.ne.s32 	%p86, %r91, %r28;
	@%p86 bra 	$L__BB0_4;
	mov.u32 	%r86, %ntid.x;
	mov.u32 	%r87, %nctaid.x;
	mad.lo.s32 	%r90, %r86, %r87, %r90;
	setp.lt.s32 	%p87, %r90, %r25;
	@%p87 bra 	$L__BB0_3;
$L__BB0_47:
	ret;

}


// ===== COMPILED SASS (sm_100) =====

	.target	sm_100

	.elftype	@"ET_EXEC"


//--------------------- .note.nv.tkinfo           --------------------------
	.section	.note.nv.tkinfo,"",@"SHT_NOTE"
	.sectionflags	@"SHF_NOTE_NV_TKINFO"
	.tkinfo
        /*0018*/ 	.word	0x00000002
        /*0030*/ 	.string	""
        /*0030*/ 	.string	"ptxas"
        /*0030*/ 	.string	"Cuda compilation tools, release 13.0, V13.0.88"
        /*0030*/ 	.string	"Build cuda_13.0.r13.0/compiler.36424714_0"
        /*0030*/ 	.string	"-arch sm_100 -m 64 "



//--------------------- .note.nv.cuinfo           --------------------------
	.section	.note.nv.cuinfo,"",@"SHT_NOTE"
	.sectionflags	@"SHF_NOTE_NV_CUINFO"
        /*0018*/ 	.short	0x0002
        /*001a*/ 	.short	0x0064
        /*001c*/ 	.short	0x0082
	.zero		2


//--------------------- .nv.info                  --------------------------
	.section	.nv.info,"",@"SHT_CUDA_INFO"
	.align	4


	//----- nvinfo : EIATTR_REGCOUNT
	.align		4
        /*0000*/ 	.byte	0x04, 0x2f
        /*0002*/ 	.short	(.L_1 - .L_0)
	.align		4
.L_0:
        /*0004*/ 	.word	index@(_Z17im2col_gpu_kerneliPKfiiiiiiiPf)
        /*0008*/ 	.word	0x00000020


	//----- nvinfo : EIATTR_FRAME_SIZE
	.align		4
.L_1:
        /*000c*/ 	.byte	0x04, 0x11
        /*000e*/ 	.short	(.L_3 - .L_2)
	.align		4
.L_2:
        /*0010*/ 	.word	index@(_Z17im2col_gpu_kerneliPKfiiiiiiiPf)
        /*0014*/ 	.word	0x00000000


	//----- nvinfo : EIATTR_MIN_STACK_SIZE
	.align		4
.L_3:
        /*0018*/ 	.byte	0x04, 0x12
        /*001a*/ 	.short	(.L_5 - .L_4)
	.align		4
.L_4:
        /*001c*/ 	.word	index@(_Z17im2col_gpu_kerneliPKfiiiiiiiPf)
        /*0020*/ 	.word	0x00000000
.L_5:


//--------------------- .nv.compat                --------------------------
	.section	.nv.compat,"",@"SHT_CUDA_COMPAT_INFO"
	.align	4
        /*0000*/ 	.byte	0x02, 0x09, 0x00, 0x00, 0x02, 0x02, 0x01, 0x00, 0x02, 0x05, 0x05, 0x00, 0x03, 0x07, 0x01, 0x01
        /*0010*/ 	.byte	0x02, 0x03, 0x00, 0x00, 0x02, 0x06, 0x01, 0x00, 0x04, 0x0b, 0x08, 0x00, 0x09, 0x00, 0x00, 0x00
        /*0020*/ 	.byte	0x00, 0x00, 0x00, 0x00


//--------------------- .nv.info._Z17im2col_gpu_kerneliPKfiiiiiiiPf --------------------------
	.section	.nv.info._Z17im2col_gpu_kerneliPKfiiiiiiiPf,"",@"SHT_CUDA_INFO"
	.sectionflags	@""
	.align	4


	//----- nvinfo : EIATTR_CUDA_API_VERSION
	.align		4
        /*0000*/ 	.byte	0x04, 0x37
        /*0002*/ 	.short	(.L_7 - .L_6)
.L_6:
        /*0004*/ 	.word	0x00000082


	//----- nvinfo : EIATTR_KPARAM_INFO
	.align		4
.L_7:
        /*0008*/ 	.byte	0x04, 0x17
        /*000a*/ 	.short	(.L_9 - .L_8)
.L_8:
        /*000c*/ 	.word	0x00000000
        /*0010*/ 	.short	0x0009
        /*0012*/ 	.short	0x0030
        /*0014*/ 	.byte	0x00, 0xf5, 0x21, 0x00


	//----- nvinfo : EIATTR_KPARAM_INFO
	.align		4
.L_9:
        /*0018*/ 	.byte	0x04, 0x17
        /*001a*/ 	.short	(.L_11 - .L_10)
.L_10:
        /*001c*/ 	.word	0x00000000
        /*0020*/ 	.short	0x0008
        /*0022*/ 	.short	0x0028
        /*0024*/ 	.byte	0x00, 0xf0, 0x11, 0x00


	//----- nvinfo : EIATTR_KPARAM_INFO
	.align		4
.L_11:
        /*0028*/ 	.byte	0x04, 0x17
        /*002a*/ 	.short	(.L_13 - .L_12)
.L_12:
        /*002c*/ 	.word	0x00000000
        /*0030*/ 	.short	0x0007
        /*0032*/ 	.short	0x0024
        /*0034*/ 	.byte	0x00, 0xf0, 0x11, 0x00


	//----- nvinfo : EIATTR_KPARAM_INFO
	.align		4
.L_13:
        /*0038*/ 	.byte	0x04, 0x17
        /*003a*/ 	.short	(.L_15 - .L_14)
.L_14:
        /*003c*/ 	.word	0x00000000
        /*0040*/ 	.short	0x0006
        /*0042*/ 	.short	0x0020
        /*0044*/ 	.byte	0x00, 0xf0, 0x11, 0x00


	//----- nvinfo : EIATTR_KPARAM_INFO
	.align		4
.L_15:
        /*0048*/ 	.byte	0x04, 0x17
        /*004a*/ 	.short	(.L_17 - .L_16)
.L_16:
        /*004c*/ 	.word	0x00000000
        /*0050*/ 	.short	0x0005
        /*0052*/ 	.short	0x001c
        /*0054*/ 	.byte	0x00, 0xf0, 0x11, 0x00


	//----- nvinfo : EIATTR_KPARAM_INFO
	.align		4
.L_17:
        /*0058*/ 	.byte	0x04, 0x17
        /*005a*/ 	.short	(.L_19 - .L_18)
.L_18:
        /*005c*/ 	.word	0x00000000
        /*0060*/ 	.short	0x0004
        /*0062*/ 	.short	0x0018
        /*0064*/ 	.byte	0x00, 0xf0, 0x11, 0x00


	//----- nvinfo : EIATTR_KPARAM_INFO
	.align		4
.L_19:
        /*0068*/ 	.byte	0x04, 0x17
        /*006a*/ 	.short	(.L_21 - .L_20)
.L_20:
        /*006c*/ 	.word	0x00000000
        /*0070*/ 	.short	0x0003
        /*0072*/ 	.short	0x0014
        /*0074*/ 	.byte	0x00, 0xf0, 0x11, 0x00


	//----- nvinfo : EIATTR_KPARAM_INFO
	.align		4
.L_21:
        /*0078*/ 	.byte	0x04, 0x17
        /*007a*/ 	.short	(.L_23 - .L_22)
.L_22:
        /*007c*/ 	.word	0x00000000
        /*0080*/ 	.short	0x0002
        /*0082*/ 	.short	0x0010
        /*0084*/ 	.byte	0x00, 0xf0, 0x11, 0x00


	//----- nvinfo : EIATTR_KPARAM_INFO
	.align		4
.L_23:
        /*0088*/ 	.byte	0x04, 0x17
        /*008a*/ 	.short	(.L_25 - .L_24)
.L_24:
        /*008c*/ 	.word	0x00000000
        /*0090*/ 	.short	0x0001
        /*0092*/ 	.short	0x0008
        /*0094*/ 	.byte	0x00, 0xf5, 0x21, 0x00


	//----- nvinfo : EIATTR_KPARAM_INFO
	.align		4
.L_25:
        /*0098*/ 	.byte	0x04, 0x17
        /*009a*/ 	.short	(.L_27 - .L_26)
.L_26:
        /*009c*/ 	.word	0x00000000
        /*00a0*/ 	.short	0x0000
        /*00a2*/ 	.short	0x0000
        /*00a4*/ 	.byte	0x00, 0xf0, 0x11, 0x00


	//----- nvinfo : EIATTR_SPARSE_MMA_MASK
	.align		4
.L_27:
        /*00a8*/ 	.byte	0x03, 0x50
        /*00aa*/ 	.short	0x0000


	//----- nvinfo : EIATTR_MAXREG_COUNT
	.align		4
        /*00ac*/ 	.byte	0x03, 0x1b
        /*00ae*/ 	.short	0x00ff


	//----- nvinfo : EIATTR_MERCURY_ISA_VERSION
	.align		4
        /*00b0*/ 	.byte	0x03, 0x5f
        /*00b2*/ 	.short	0x0101


	//----- nvinfo : EIATTR_VRC_CTA_INIT_COUNT
	.align		4
        /*00b4*/ 	.byte	0x02, 0x4a
	.zero		1
	.zero		1


	//----- nvinfo : EIATTR_EXIT_INSTR_OFFSETS
	.align		4
        /*00b8*/ 	.byte	0x04, 0x1c
        /*00ba*/ 	.short	(.L_29 - .L_28)


	//   ....[0]....
.L_28:
        /*00bc*/ 	.word	0x00000070


	//   ....[1]....
        /*00c0*/ 	.word	0x000000a0


	//   ....[2]....
        /*00c4*/ 	.word	0x00001310


	//----- nvinfo : EIATTR_CRS_STACK_SIZE
	.align		4
.L_29:
        /*00c8*/ 	.byte	0x04, 0x1e
        /*00ca*/ 	.short	(.L_31 - .L_30)
.L_30:
        /*00cc*/ 	.word	0x00000000


	//----- nvinfo : EIATTR_CBANK_PARAM_SIZE
	.align		4
.L_31:
        /*00d0*/ 	.byte	0x03, 0x19
        /*00d2*/ 	.short	0x0038


	//----- nvinfo : EIATTR_PARAM_CBANK
	.align		4
        /*00d4*/ 	.byte	0x04, 0x0a
        /*00d6*/ 	.short	(.L_33 - .L_32)
	.align		4
.L_32:
        /*00d8*/ 	.word	index@(.nv.constant0._Z17im2col_gpu_kerneliPKfiiiiiiiPf)
        /*00dc*/ 	.short	0x0380
        /*00de*/ 	.short	0x0038


	//----- nvinfo : EIATTR_SW_WAR
	.align		4
.L_33:
        /*00e0*/ 	.byte	0x04, 0x36
        /*00e2*/ 	.short	(.L_35 - .L_34)
.L_34:
        /*00e4*/ 	.word	0x00000008
.L_35:


//--------------------- .nv.callgraph             --------------------------
	.section	.nv.callgraph,"",@"SHT_CUDA_CALLGRAPH"
	.align	4
	.sectionentsize	8
	.align		4
        /*0000*/ 	.word	0x00000000
	.align		4
        /*0004*/ 	.word	0xffffffff
	.align		4
        /*0008*/ 	.word	0x00000000
	.align		4
        /*000c*/ 	.word	0xfffffffe
	.align		4
        /*0010*/ 	.word	0x00000000
	.align		4
        /*0014*/ 	.word	0xfffffffd
	.align		4
        /*0018*/ 	.word	0x00000000
	.align		4
        /*001c*/ 	.word	0xfffffffc


//--------------------- .text._Z17im2col_gpu_kerneliPKfiiiiiiiPf --------------------------
	.section	.text._Z17im2col_gpu_kerneliPKfiiiiiiiPf,"ax",@progbits
	.align	128
        .global         _Z17im2col_gpu_kerneliPKfiiiiiiiPf
        .type           _Z17im2col_gpu_kerneliPKfiiiiiiiPf,@function
        .size           _Z17im2col_gpu_kerneliPKfiiiiiiiPf,(.L_x_14 - _Z17im2col_gpu_kerneliPKfiiiiiiiPf)
        .other          _Z17im2col_gpu_kerneliPKfiiiiiiiPf,@"STO_CUDA_ENTRY STV_DEFAULT"
_Z17im2col_gpu_kerneliPKfiiiiiiiPf:
.text._Z17im2col_gpu_kerneliPKfiiiiiiiPf:
[----:B------:R-:W-:Y:S01]  /*0000*/  LDC R1, c[0x0][0x37c] ;  /* 0x0000df00ff017b82 */ /* 0x000fe20000000800 */
[----:B------:R-:W0:Y:S07]  /*0010*/  S2R R3, SR_TID.X ;  /* 0x0000000000037919 */ /* 0x000e2e0000002100 */
[----:B------:R-:W0:Y:S01]  /*0020*/  S2UR UR4, SR_CTAID.X ;  /* 0x00000000000479c3 */ /* 0x000e220000002500 */
[----:B------:R-:W1:Y:S07]  /*0030*/  LDCU UR5, c[0x0][0x380] ;  /* 0x00007000ff0577ac */ /* 0x000e6e0008000800 */
[----:B------:R-:W0:Y:S02]  /*0040*/  LDC R2, c[0x0][0x360] ;  /* 0x0000d800ff027b82 */ /* 0x000e240000000800 */
[----:B0-----:R-:W-:-:S05]  /*0050*/  IMAD R2, R2, UR4, R3 ;  /* 0x0000000402027c24 */ /* 0x001fca000f8e0203 */
[----:B-1----:R-:W-:-:S13]  /*0060*/  ISETP.GE.AND P0, PT, R2, UR5, PT ;  /* 0x0000000502007c0c */ /* 0x002fda000bf06270 */
[----:B------:R-:W-:Y:S05]  /*0070*/  @P0 EXIT ;  /* 0x000000000000094d */ /* 0x000fea0003800000 */
[----:B------:R-:W0:Y:S02]  /*0080*/  LDC R5, c[0x0][0x398] ;  /* 0x0000e600ff057b82 */ /* 0x000e240000000800 */
[----:B0-----:R-:W-:-:S13]  /*0090*/  ISETP.GE.AND P0, PT, R5, 0x1, PT ;  /* 0x000000010500780c */ /* 0x001fda0003f06270 */
[----:B------:R-:W-:Y:S05]  /*00a0*/  @!P0 EXIT ;  /* 0x000000000000894d */ /* 0x000fea0003800000 */
[----:B------:R-:W0:Y:S01]  /*00b0*/  LDC R7, c[0x0][0x3a8] ;  /* 0x0000ea00ff077b82 */ /* 0x000e220000000800 */
[----:B------:R-:W1:Y:S01]  /*00c0*/  LDCU UR4, c[0x0][0x3a4] ;  /* 0x00007480ff0477ac */ /* 0x000e620008000800 */
[C---:B------:R-:W-:Y:S01]  /*00d0*/  IMAD R6, R5.reuse, R5, RZ ;  /* 0x0000000505067224 */ /* 0x040fe200078e02ff */
[C---:B------:R-:W-:Y:S02]  /*00e0*/  LOP3.LUT R3, R5.reuse, 0x7, RZ, 0xc0, !PT ;  /* 0x0000000705037812 */ /* 0x040fe400078ec0ff */
[C---:B------:R-:W-:Y:S01]  /*00f0*/  LOP3.LUT R4, R5.reuse, 0x3, RZ, 0xc0, !PT ;  /* 0x0000000305047812 */ /* 0x040fe200078ec0ff */
[----:B------:R-:W2:Y:S01]  /*0100*/  LDCU.64 UR6, c[0x0][0x358] ;  /* 0x00006b00ff0677ac */ /* 0x000ea20008000a00 */
[----:B------:R-:W-:Y:S01]  /*0110*/  LOP3.LUT R5, R5, 0x7ffffff8, RZ, 0xc0, !PT ;  /* 0x7ffffff805057812 */ /* 0x000fe200078ec0ff */
[----:B------:R-:W3:Y:S01]  /*0120*/  LDCU UR12, c[0x0][0x394] ;  /* 0x00007280ff0c77ac */ /* 0x000ee20008000800 */
[----:B------:R-:W4:Y:S01]  /*0130*/  LDCU.64 UR10, c[0x0][0x388] ;  /* 0x00007100ff0a77ac */ /* 0x000f220008000a00 */
[----:B-1----:R-:W-:-:S02]  /*0140*/  IMAD R6, R6, UR4, RZ ;  /* 0x0000000406067c24 */ /* 0x002fc4000f8e02ff */
[----:B0-234-:R-:W-:-:S07]  /*0150*/  IMAD R7, R7, UR4, RZ ;  /* 0x0000000407077c24 */ /* 0x01dfce000f8e02ff */
.L_x_12:
[----:B0-----:R-:W0:Y:S01]  /*0160*/  LDC R11, c[0x0][0x3a8] ;  /* 0x0000ea00ff0b7b82 */ /* 0x001e220000000800 */
[----:B-1----:R-:W-:Y:S01]  /*0170*/  IABS R14, R2 ;  /* 0x00000002000e7213 */ /* 0x002fe20000000000 */
[----:B------:R-:W1:Y:S01]  /*0180*/  LDCU UR4, c[0x0][0x3a0] ;  /* 0x00007400ff0477ac */ /* 0x000e620008000800 */
[----:B--2---:R-:W2:Y:S05]  /*0190*/  LDCU.64 UR8, c[0x0][0x390] ;  /* 0x00007200ff0877ac */ /* 0x004eaa0008000a00 */
[----:B---3--:R-:W3:Y:S08]  /*01a0*/  LDC R0, c[0x0][0x3a4] ;  /* 0x0000e900ff007b82 */ /* 0x008ef00000000800 */
[----:B------:R-:W1:Y:S01]  /*01b0*/  LDC R15, c[0x0][0x39c] ;  /* 0x0000e700ff0f7b82 */ /* 0x000e620000000800 */
[----:B0-----:R-:W-:-:S07]  /*01c0*/  IABS R12, R11 ;  /* 0x0000000b000c7213 */ /* 0x001fce0000000000 */
[----:B------:R-:W0:Y:S01]  /*01d0*/  LDC.64 R16, c[0x0][0x3b0] ;  /* 0x0000ec00ff107b82 */ /* 0x000e220000000a00 */
[----:B------:R-:W4:Y:S08]  /*01e0*/  I2F.RP R10, R12 ;  /* 0x0000000c000a7306 */ /* 0x000f300000209400 */
[----:B----4-:R-:W4:Y:S02]  /*01f0*/  MUFU.RCP R10, R10 ;  /* 0x0000000a000a7308 */ /* 0x010f240000001000 */
[----:B----4-:R-:W-:Y:S01]  /*0200*/  VIADD R8, R10, 0xffffffe ;  /* 0x0ffffffe0a087836 */ /* 0x010fe20000000000 */
[----:B---3--:R-:W-:-:S05]  /*0210*/  IABS R10, R0 ;  /* 0x00000000000a7213 */ /* 0x008fca0000000000 */
[----:B------:R3:W4:Y:S02]  /*0220*/  F2I.FTZ.U32.TRUNC.NTZ R9, R8 ;  /* 0x0000000800097305 */ /* 0x000724000021f000 */
[----:B---3--:R-:W-:Y:S02]  /*0230*/  IMAD.MOV.U32 R8, RZ, RZ, RZ ;  /* 0x000000ffff087224 */ /* 0x008fe400078e00ff */
[----:B----4-:R-:W-:-:S04]  /*0240*/  IMAD.MOV R13, RZ, RZ, -R9 ;  /* 0x000000ffff0d7224 */ /* 0x010fc800078e0a09 */
[----:B------:R-:W-:-:S04]  /*0250*/  IMAD R13, R13, R12, RZ ;  /* 0x0000000c0d0d7224 */ /* 0x000fc800078e02ff */
[----:B------:R-:W-:Y:S02]  /*0260*/  IMAD.HI.U32 R9, R9, R13, R8 ;  /* 0x0000000d09097227 */ /* 0x000fe400078e0008 */
[----:B------:R-:W3:Y:S04]  /*0270*/  I2F.RP R13, R10 ;  /* 0x0000000a000d7306 */ /* 0x000ee80000209400 */
[----:B------:R-:W-:-:S04]  /*0280*/  IMAD.HI.U32 R8, R9, R14, RZ ;  /* 0x0000000e09087227 */ /* 0x000fc800078e00ff */
[----:B------:R-:W-:-:S04]  /*0290*/  IMAD.MOV R9, RZ, RZ, -R8 ;  /* 0x000000ffff097224 */ /* 0x000fc800078e0a08 */
[C---:B------:R-:W-:Y:S01]  /*02a0*/  IMAD R9, R12.reuse, R9, R14 ;  /* 0x000000090c097224 */ /* 0x040fe200078e020e */
[----:B---3--:R-:W3:Y:S04]  /*02b0*/  MUFU.RCP R13, R13 ;  /* 0x0000000d000d7308 */ /* 0x008ee80000001000 */
[----:B------:R-:W-:-:S13]  /*02c0*/  ISETP.GT.U32.AND P1, PT, R12, R9, PT ;  /* 0x000000090c00720c */ /* 0x000fda0003f24070 */
[----:B------:R-:W-:Y:S02]  /*02d0*/  @!P1 IMAD.IADD R9, R9, 0x1, -R12 ;  /* 0x0000000109099824 */ /* 0x000fe400078e0a0c */
[----:B---3--:R-:W-:Y:S02]  /*02e0*/  VIADD R14, R13, 0xffffffe ;  /* 0x0ffffffe0d0e7836 */ /* 0x008fe40000000000 */
[----:B------:R-:W-:Y:S01]  /*02f0*/  @!P1 VIADD R8, R8, 0x1 ;  /* 0x0000000108089836 */ /* 0x000fe20000000000 */
[----:B------:R-:W-:Y:S02]  /*0300*/  ISETP.GE.U32.AND P0, PT, R9, R12, PT ;  /* 0x0000000c0900720c */ /* 0x000fe40003f06070 */
[----:B------:R-:W-:Y:S01]  /*0310*/  LOP3.LUT R12, R2, R11, RZ, 0x3c, !PT ;  /* 0x0000000b020c7212 */ /* 0x000fe200078e3cff */
[----:B------:R-:W3:Y:S01]  /*0320*/  F2I.FTZ.U32.TRUNC.NTZ R9, R14 ;  /* 0x0000000e00097305 */ /* 0x000ee2000021f000 */
[----:B------:R-:W-:Y:S02]  /*0330*/  ISETP.NE.AND P1, PT, R11, RZ, PT ;  /* 0x000000ff0b00720c */ /* 0x000fe40003f25270 */
[----:B------:R-:W-:-:S07]  /*0340*/  ISETP.GE.AND P2, PT, R12, RZ, PT ;  /* 0x000000ff0c00720c */ /* 0x000fce0003f46270 */
[----:B------:R-:W-:-:S04]  /*0350*/  @P0 VIADD R8, R8, 0x1 ;  /* 0x0000000108080836 */ /* 0x000fc80000000000 */
[----:B------:R-:W-:Y:S02]  /*0360*/  IMAD.MOV.U32 R19, RZ, RZ, R8 ;  /* 0x000000ffff137224 */ /* 0x000fe400078e0008 */
[----:B---3--:R-:W-:Y:S02]  /*0370*/  IMAD.MOV R13, RZ, RZ, -R9 ;  /* 0x000000ffff0d7224 */ /* 0x008fe400078e0a09 */
[----:B------:R-:W-:Y:S01]  /*0380*/  @!P2 IMAD.MOV R19, RZ, RZ, -R19 ;  /* 0x000000ffff13a224 */ /* 0x000fe200078e0a13 */
[----:B------:R-:W-:Y:S01]  /*0390*/  @!P1 LOP3.LUT R19, RZ, R11, RZ, 0x33, !PT ;  /* 0x0000000bff139212 */ /* 0x000fe200078e33ff */
[----:B------:R-:W-:Y:S02]  /*03a0*/  IMAD R13, R13, R10, RZ ;  /* 0x0000000a0d0d7224 */ /* 0x000fe400078e02ff */
[----:B------:R-:W-:Y:S01]  /*03b0*/  IMAD.MOV.U32 R8, RZ, RZ, RZ ;  /* 0x000000ffff087224 */ /* 0x000fe200078e00ff */
[----:B------:R-:W-:-:S03]  /*03c0*/  IABS R12, R19 ;  /* 0x00000013000c7213 */ /* 0x000fc60000000000 */
[----:B------:R-:W-:-:S04]  /*03d0*/  IMAD.HI.U32 R8, R9, R13, R8 ;  /* 0x0000000d09087227 */ /* 0x000fc800078e0008 */
[----:B------:R-:W-:-:S04]  /*03e0*/  IMAD.MOV.U32 R9, RZ, RZ, R12 ;  /* 0x000000ffff097224 */ /* 0x000fc800078e000c */
[----:B------:R-:W-:-:S04]  /*03f0*/  IMAD.HI.U32 R8, R8, R9, RZ ;  /* 0x0000000908087227 */ /* 0x000fc800078e00ff */
[----:B------:R-:W-:-:S04]  /*0400*/  IMAD.MOV R12, RZ, RZ, -R8 ;  /* 0x000000ffff0c7224 */ /* 0x000fc800078e0a08 */
[----:B------:R-:W-:-:S05]  /*0410*/  IMAD R9, R10, R12, R9 ;  /* 0x0000000c0a097224 */ /* 0x000fca00078e0209 */
[----:B------:R-:W-:-:S13]  /*0420*/  ISETP.GT.U32.AND P1, PT, R10, R9, PT ;  /* 0x000000090a00720c */ /* 0x000fda0003f24070 */
[----:B------:R-:W-:Y:S02]  /*0430*/  @!P1 IMAD.IADD R9, R9, 0x1, -R10 ;  /* 0x0000000109099824 */ /* 0x000fe400078e0a0a */
[----:B------:R-:W-:Y:S01]  /*0440*/  @!P1 VIADD R8, R8, 0x1 ;  /* 0x0000000108089836 */ /* 0x000fe20000000000 */
[----:B------:R-:W-:Y:S02]  /*0450*/  ISETP.NE.AND P1, PT, R0, RZ, PT ;  /* 0x000000ff0000720c */ /* 0x000fe40003f25270 */
[----:B------:R-:W-:Y:S02]  /*0460*/  ISETP.GE.U32.AND P0, PT, R9, R10, PT ;  /* 0x0000000a0900720c */ /* 0x000fe40003f06070 */
[----:B------:R-:W-:-:S04]  /*0470*/  LOP3.LUT R9, R19, R0, RZ, 0x3c, !PT ;  /* 0x0000000013097212 */ /* 0x000fc800078e3cff */
[----:B------:R-:W-:-:S07]  /*0480*/  ISETP.GE.AND P2, PT, R9, RZ, PT ;  /* 0x000000ff0900720c */ /* 0x000fce0003f46270 */
[----:B------:R-:W-:-:S04]  /*0490*/  @P0 VIADD R8, R8, 0x1 ;  /* 0x0000000108080836 */ /* 0x000fc80000000000 */
[----:B------:R-:W-:Y:S02]  /*04a0*/  IMAD.MOV.U32 R13, RZ, RZ, R8 ;  /* 0x000000ffff0d7224 */ /* 0x000fe400078e0008 */
[----:B------:R-:W-:Y:S02]  /*04b0*/  IMAD.MOV R8, RZ, RZ, -R19 ;  /* 0x000000ffff087224 */ /* 0x000fe400078e0a13 */
[----:B------:R-:W-:Y:S01]  /*04c0*/  @!P2 IMAD.MOV R13, RZ, RZ, -R13 ;  /* 0x000000ffff0da224 */ /* 0x000fe200078e0a0d */
[----:B------:R-:W-:Y:S01]  /*04d0*/  @!P1 LOP3.LUT R13, RZ, R0, RZ, 0x33, !PT ;  /* 0x00000000ff0d9212 */ /* 0x000fe200078e33ff */
[----:B------:R-:W-:-:S04]  /*04e0*/  IMAD R12, R11, R8, R2 ;  /* 0x000000080b0c7224 */ /* 0x000fc800078e0202 */
[----:B------:R-:W-:-:S04]  /*04f0*/  IMAD.MOV R9, RZ, RZ, -R13 ;  /* 0x000000ffff097224 */ /* 0x000fc800078e0a0d */
[----:B------:R-:W-:Y:S02]  /*0500*/  IMAD R0, R0, R9, R19 ;  /* 0x0000000900007224 */ /* 0x000fe400078e0213 */
[--C-:B-1----:R-:W-:Y:S02]  /*0510*/  IMAD R9, R12, UR4, -R15.reuse ;  /* 0x000000040c097c24 */ /* 0x102fe4000f8e0a0f */
[----:B------:R-:W-:Y:S02]  /*0520*/  IMAD R8, R0, UR4, -R15 ;  /* 0x0000000400087c24 */ /* 0x000fe4000f8e0a0f */
[----:B------:R-:W-:Y:S02]  /*0530*/  IMAD R0, R6, R13, R0 ;  /* 0x0000000d06007224 */ /* 0x000fe400078e0200 */
[----:B--2---:R-:W-:Y:S02]  /*0540*/  IMAD R10, R13, UR8, R8 ;  /* 0x000000080d0a7c24 */ /* 0x004fe4000f8e0208 */
[----:B------:R-:W-:-:S02]  /*0550*/  IMAD R13, R0, R11, R12 ;  /* 0x0000000b000d7224 */ /* 0x000fc400078e020c */
[----:B------:R-:W-:Y:S02]  /*0560*/  IMAD R10, R10, UR9, R9 ;  /* 0x000000090a0a7c24 */ /* 0x000fe4000f8e0209 */
[----:B------:R-:W-:Y:S02]  /*0570*/  IMAD.MOV.U32 R11, RZ, RZ, RZ ;  /* 0x000000ffff0b7224 */ /* 0x000fe400078e00ff */
[----:B0-----:R-:W-:Y:S01]  /*0580*/  IMAD.WIDE R16, R13, 0x4, R16 ;  /* 0x000000040d107825 */ /* 0x001fe200078e0210 */
[----:B------:R-:W-:-:S07]  /*0590*/  SHF.R.S32.HI R12, RZ, 0x1f, R10 ;  /* 0x0000001fff0c7819 */ /* 0x000fce000001140a */
.L_x_11:
[----:B0-----:R-:W0:Y:S01]  /*05a0*/  LDCU UR4, c[0x0][0x398] ;  /* 0x00007300ff0477ac */ /* 0x001e220008000800 */
[----:B------:R-:W-:Y:S02]  /*05b0*/  IMAD.IADD R13, R8, 0x1, R11 ;  /* 0x00000001080d7824 */ /* 0x000fe400078e020b */
[----:B------:R-:W-:Y:S01]  /*05c0*/  IMAD.MOV.U32 R20, RZ, RZ, RZ ;  /* 0x000000ffff147224 */ /* 0x000fe200078e00ff */
[----:B-1----:R-:W1:Y:S01]  /*05d0*/  LDCU UR5, c[0x0][0x394] ;  /* 0x00007280ff0577ac */ /* 0x002e620008000800 */
[----:B0-----:R-:W-:Y:S01]  /*05e0*/  UISETP.GE.U32.AND UP0, UPT, UR4, 0x8, UPT ;  /* 0x000000080400788c */ /* 0x001fe2000bf06070 */
[----:B-1----:R-:W-:-:S04]  /*05f0*/  IMAD.U32 R0, RZ, RZ, UR5 ;  /* 0x00000005ff007e24 */ /* 0x002fc8000f8e00ff */
[C---:B------:R-:W-:Y:S02]  /*0600*/  IMAD R21, R11.reuse, R0, RZ ;  /* 0x000000000b157224 */ /* 0x040fe400078e02ff */
[----:B------:R-:W-:-:S05]  /*0610*/  VIADD R11, R11, 0x1 ;  /* 0x000000010b0b7836 */ /* 0x000fca0000000000 */
[----:B------:R-:W-:Y:S01]  /*0620*/  ISETP.NE.AND P2, PT, R11, UR4, PT ;  /* 0x000000040b007c0c */ /* 0x000fe2000bf45270 */
[----:B--23--:R-:W-:-:S12]  /*0630*/  BRA.U !UP0, `(.L_x_0) ;  /* 0x0000000508487547 */ /* 0x00cfd8000b800000 */
[----:B------:R-:W0:Y:S01]  /*0640*/  LDCU UR4, c[0x0][0x390] ;  /* 0x00007200ff0477ac */ /* 0x000e220008000800 */
[----:B------:R-:W-:Y:S01]  /*0650*/  IMAD.MOV.U32 R20, RZ, RZ, RZ ;  /* 0x000000ffff147224 */ /* 0x000fe200078e00ff */
[----:B0-----:R-:W-:-:S13]  /*0660*/  ISETP.GE.AND P1, PT, R13, UR4, PT ;  /* 0x000000040d007c0c */ /* 0x001fda000bf26270 */
.L_x_1:
[----:B-1----:R-:W-:Y:S02]  /*0670*/  IMAD.IADD R22, R9, 0x1, R20 ;  /* 0x0000000109167824 */ /* 0x002fe400078e0214 */
[----:B------:R-:W-:Y:S02]  /*0680*/  IMAD.U32 R0, RZ, RZ, UR12 ;  /* 0x0000000cff007e24 */ /* 0x000fe4000f8e00ff */
[----:B------:R-:W-:Y:S01]  /*0690*/  IMAD.MOV.U32 R23, RZ, RZ, RZ ;  /* 0x000000ffff177224 */ /* 0x000fe200078e00ff */
[----:B------:R-:W-:Y:S02]  /*06a0*/  LOP3.LUT R14, R13, R22, RZ, 0xfc, !PT ;  /* 0x000000160d0e7212 */ /* 0x000fe400078efcff */
[----:B------:R-:W-:-:S04]  /*06b0*/  ISETP.GE.OR P0, PT, R22, R0, P1 ;  /* 0x000000001600720c */ /* 0x000fc80000f06670 */
[----:B------:R-:W-:-:S13]  /*06c0*/  ISETP.LT.OR P0, PT, R14, RZ, P0 ;  /* 0x000000ff0e00720c */ /* 0x000fda0000701670 */
[----:B------:R-:W-:-:S05]  /*06d0*/  @!P0 IMAD.IADD R15, R21, 0x1, R20 ;  /* 0x00000001150f8824 */ /* 0x000fca00078e0214 */
[----:B------:R-:W-:-:S04]  /*06e0*/  @!P0 IADD3 R14, P3, PT, R10, R15, RZ ;  /* 0x0000000f0a0e8210 */ /* 0x000fc80007f7e0ff */
[----:B------:R-:W-:Y:S02]  /*06f0*/  @!P0 LEA.HI.X.SX32 R15, R15, R12, 0x1, P3 ;  /* 0x0000000c0f0f8211 */ /* 0x000fe400018f0eff */
[----:B------:R-:W-:-:S04]  /*0700*/  @!P0 LEA R18, P3, R14, UR10, 0x2 ;  /* 0x0000000a0e128c11 */ /* 0x000fc8000f8610ff */
[----:B------:R-:W-:-:S05]  /*0710*/  @!P0 LEA.HI.X R19, R14, UR11, R15, 0x2, P3 ;  /* 0x0000000b0e138c11 */ /* 0x000fca00098f140f */
[----:B------:R-:W2:Y:S01]  /*0720*/  @!P0 LDG.E R23, desc[UR6][R18.64] ;  /* 0x0000000612178981 */ /* 0x000ea2000c1e1900 */
[----:B------:R-:W-:Y:S01]  /*0730*/  VIADD R14, R22, 0x1 ;  /* 0x00000001160e7836 */ /* 0x000fe20000000000 */
[--C-:B------:R-:W-:Y:S02]  /*0740*/  SHF.R.S32.HI R15, RZ, 0x1f, R21.reuse ;  /* 0x0000001fff0f7819 */ /* 0x100fe40000011415 */
[----:B------:R-:W-:Y:S02]  /*0750*/  SHF.R.S32.HI R24, RZ, 0x1f, R20 ;  /* 0x0000001fff187819 */ /* 0x000fe40000011414 */
[----:B------:R-:W-:Y:S02]  /*0760*/  ISETP.GE.OR P0, PT, R14, R0, P1 ;  /* 0x000000000e00720c */ /* 0x000fe40000f06670 */
[----:B------:R-:W-:Y:S02]  /*0770*/  LOP3.LUT R14, R13, R14, RZ, 0xfc, !PT ;  /* 0x0000000e0d0e7212 */ /* 0x000fe400078efcff */
[----:B------:R-:W-:-:S02]  /*0780*/  IADD3 R25, P3, P4, R10, R20, R21 ;  /* 0x000000140a197210 */ /* 0x000fc40007c7e015 */
[----:B------:R-:W-:Y:S02]  /*0790*/  ISETP.LT.OR P0, PT, R14, RZ, P0 ;  /* 0x000000ff0e00720c */ /* 0x000fe40000701670 */
[----:B------:R-:W-:Y:S02]  /*07a0*/  IADD3.X R24, PT, PT, R12, R24, R15, P3, P4 ;  /* 0x000000180c187210 */ /* 0x000fe40001fe840f */
[----:B------:R-:W-:-:S04]  /*07b0*/  LEA R14, P3, R25, UR10, 0x2 ;  /* 0x0000000a190e7c11 */ /* 0x000fc8000f8610ff */
[----:B------:R-:W-:Y:S01]  /*07c0*/  LEA.HI.X R15, R25, UR11, R24, 0x2, P3 ;  /* 0x0000000b190f7c11 */ /* 0x000fe200098f1418 */
[----:B------:R-:W-:Y:S01]  /*07d0*/  IMAD.MOV.U32 R25, RZ, RZ, RZ ;  /* 0x000000ffff197224 */ /* 0x000fe200078e00ff */
[----:B--2---:R0:W-:Y:S05]  /*07e0*/  STG.E desc[UR6][R16.64], R23 ;  /* 0x0000001710007986 */ /* 0x0041ea000c101906 */
[----:B------:R-:W2:Y:S01]  /*07f0*/  @!P0 LDG.E R25, desc[UR6][R14.64+0x4] ;  /* 0x000004060e198981 */ /* 0x000ea2000c1e1900 */
[----:B------:R-:W-:Y:S02]  /*0800*/  VIADD R18, R22, 0x2 ;  /* 0x0000000216127836 */ /* 0x000fe40000000000 */
[----:B------:R-:W-:-:S03]  /*0810*/  IMAD.MOV.U32 R27, RZ, RZ, RZ ;  /* 0x000000ffff1b7224 */ /* 0x000fc600078e00ff */
[----:B------:R-:W-:Y:S02]  /*0820*/  ISETP.GE.OR P0, PT, R18, R0, P1 ;  /* 0x000000001200720c */ /* 0x000fe40000f06670 */
[----:B------:R-:W-:-:S04]  /*0830*/  LOP3.LUT R18, R13, R18, RZ, 0xfc, !PT ;  /* 0x000000120d127212 */ /* 0x000fc800078efcff */
[----:B------:R-:W-:Y:S01]  /*0840*/  ISETP.LT.OR P0, PT, R18, RZ, P0 ;  /* 0x000000ff1200720c */ /* 0x000fe20000701670 */
[----:B------:R-:W-:-:S04]  /*0850*/  IMAD.WIDE R18, R7, 0x4, R16 ;  /* 0x0000000407127825 */ /* 0x000fc800078e0210 */
[----:B------:R-:W-:Y:S01]  /*0860*/  VIADD R24, R22, 0x3 ;  /* 0x0000000316187836 */ /* 0x000fe20000000000 */
[----:B--2---:R1:W-:Y:S07]  /*0870*/  STG.E desc[UR6][R18.64], R25 ;  /* 0x0000001912007986 */ /* 0x0043ee000c101906 */
[----:B------:R-:W2:Y:S01]  /*0880*/  @!P0 LDG.E R27, desc[UR6][R14.64+0x8] ;  /* 0x000008060e1b8981 */ /* 0x000ea2000c1e1900 */
[----:B------:R-:W-:Y:S01]  /*0890*/  ISETP.GE.OR P0, PT, R24, R0, P1 ;  /* 0x000000001800720c */ /* 0x000fe20000f06670 */
[----:B0-----:R-:W-:Y:S01]  /*08a0*/  IMAD.WIDE R16, R7, 0x4, R18 ;  /* 0x0000000407107825 */ /* 0x001fe200078e0212 */
[----:B------:R-:W-:-:S03]  /*08b0*/  LOP3.LUT R24, R13, R24, RZ, 0xfc, !PT ;  /* 0x000000180d187212 */ /* 0x000fc600078efcff */
[----:B------:R-:W-:Y:S01]  /*08c0*/  IMAD.MOV.U32 R23, RZ, RZ, RZ ;  /* 0x000000ffff177224 */ /* 0x000fe200078e00ff */
[----:B------:R-:W-:Y:S01]  /*08d0*/  ISETP.LT.OR P0, PT, R24, RZ, P0 ;  /* 0x000000ff1800720c */ /* 0x000fe20000701670 */
[----:B------:R-:W-:Y:S01]  /*08e0*/  VIADD R24, R22, 0x4 ;  /* 0x0000000416187836 */ /* 0x000fe20000000000 */
[----:B--2---:R0:W-:Y:S11]  /*08f0*/  STG.E desc[UR6][R16.64], R27 ;  /* 0x0000001b10007986 */ /* 0x0041f6000c101906 */
[----:B------:R-:W2:Y:S01]  /*0900*/  @!P0 LDG.E R23, desc[UR6][R14.64+0xc] ;  /* 0x00000c060e178981 */ /* 0x000ea2000c1e1900 */
[----:B------:R-:W-:Y:S01]  /*0910*/  ISETP.GE.OR P0, PT, R24, R0, P1 ;  /* 0x000000001800720c */ /* 0x000fe20000f06670 */
[----:B-1----:R-:W-:Y:S01]  /*0920*/  IMAD.WIDE R18, R7, 0x4, R16 ;  /* 0x0000000407127825 */ /* 0x002fe200078e0210 */
[----:B------:R-:W-:-:S03]  /*0930*/  LOP3.LUT R24, R13, R24, RZ, 0xfc, !PT ;  /* 0x000000180d187212 */ /* 0x000fc600078efcff */
[----:B------:R-:W-:Y:S01]  /*0940*/  IMAD.MOV.U32 R25, RZ, RZ, RZ ;  /* 0x000000ffff197224 */ /* 0x000fe200078e00ff */
[----:B------:R-:W-:Y:S01]  /*0950*/  ISETP.LT.OR P0, PT, R24, RZ, P0 ;  /* 0x000000ff1800720c */ /* 0x000fe20000701670 */
[----:B------:R-:W-:Y:S01]  /*0960*/  VIADD R24, R22, 0x5 ;  /* 0x0000000516187836 */ /* 0x000fe20000000000 */
[----:B--2---:R1:W-:Y:S11]  /*0970*/  STG.E desc[UR6][R18.64], R23 ;  /* 0x0000001712007986 */ /* 0x0043f6000c101906 */
[----:B------:R-:W2:Y:S01]  /*0980*/  @!P0 LDG.E R25, desc[UR6][R14.64+0x10] ;  /* 0x000010060e198981 */ /* 0x000ea2000c1e1900 */
[----:B------:R-:W-:Y:S01]  /*0990*/  ISETP.GE.OR P0, PT, R24, R0, P1 ;  /* 0x000000001800720c */ /* 0x000fe20000f06670 */
[----:B0-----:R-:W-:Y:S01]  /*09a0*/  IMAD.WIDE R16, R7, 0x4, R18 ;  /* 0x0000000407107825 */ /* 0x001fe200078e0212 */
[----:B------:R-:W-:-:S02]  /*09b0*/  LOP3.LUT R24, R13, R24, RZ, 0xfc, !PT ;  /* 0x000000180d187212 */ /* 0x000fc400078efcff */
[----:B------:R-:W-:Y:S02]  /*09c0*/  CS2R R26, SRZ ;  /* 0x00000000001a7805 */ /* 0x000fe4000001ff00 */
        /* <DEDUP_REMOVED lines=12> */
[----:B------:R-:W-:-:S02]  /*0a90*/  ISETP.GE.OR P0, PT, R22, R0, P1 ;  /* 0x000000001600720c */ /* 0x000fc40000f06670 */
[----:B------:R-:W-:-:S04]  /*0aa0*/  LOP3.LUT R22, R13, R22, RZ, 0xfc, !PT ;  /* 0x000000160d167212 */ /* 0x000fc800078efcff */
[----:B------:R-:W-:Y:S01]  /*0ab0*/  ISETP.LT.OR P0, PT, R22, RZ, P0 ;  /* 0x000000ff1600720c */ /* 0x000fe20000701670 */
[----:B------:R-:W-:-:S05]  /*0ac0*/  IMAD.WIDE R22, R7, 0x4, R18 ;  /* 0x0000000407167825 */ /* 0x000fca00078e0212 */
[----:B--2---:R1:W-:Y:S07]  /*0ad0*/  STG.E desc[UR6][R22.64], R29 ;  /* 0x0000001d16007986 */ /* 0x0043ee000c101906 */
[----:B------:R-:W2:Y:S01]  /*0ae0*/  @!P0 LDG.E R26, desc[UR6][R14.64+0x1c] ;  /* 0x00001c060e1a8981 */ /* 0x000ea2000c1e1900 */
[----:B0-----:R-:W-:-:S04]  /*0af0*/  IMAD.WIDE R24, R7, 0x4, R22 ;  /* 0x0000000407187825 */ /* 0x001fc800078e0216 */
[----:B------:R-:W-:Y:S02]  /*0b00*/  VIADD R20, R20, 0x8 ;  /* 0x0000000814147836 */ /* 0x000fe40000000000 */
[----:B------:R-:W-:-:S03]  /*0b10*/  IMAD.WIDE R16, R7, 0x4, R24 ;  /* 0x0000000407107825 */ /* 0x000fc600078e0218 */
[----:B------:R-:W-:Y:S01]  /*0b20*/  ISETP.NE.AND P0, PT, R20, R5, PT ;  /* 0x000000051400720c */ /* 0x000fe20003f05270 */
[----:B--2---:R1:W-:-:S12]  /*0b30*/  STG.E desc[UR6][R24.64], R26 ;  /* 0x0000001a18007986 */ /* 0x0043d8000c101906 */
[----:B------:R-:W-:Y:S05]  /*0b40*/  @P0 BRA `(.L_x_1) ;  /* 0xfffffff800c80947 */ /* 0x000fea000383ffff */
[----:B------:R-:W-:-:S07]  /*0b50*/  IMAD.MOV.U32 R20, RZ, RZ, R5 ;  /* 0x000000ffff147224 */ /* 0x000fce00078e0005 */
.L_x_0:
[----:B------:R-:W-:-:S13]  /*0b60*/  ISETP.NE.AND P0, PT, R3, RZ, PT ;  /* 0x000000ff0300720c */ /* 0x000fda0003f05270 */
[----:B------:R-:W-:Y:S05]  /*0b70*/  @!P0 BRA `(.L_x_2) ;  /* 0x0000000400c88947 */ /* 0x000fea0003800000 */
[----:B------:R-:W-:-:S05]  /*0b80*/  VIADD R14, R3, 0xffffffff ;  /* 0xffffffff030e7836 */ /* 0x000fca0000000000 */
[----:B------:R-:W-:-:S13]  /*0b90*/  ISETP.GE.U32.AND P0, PT, R14, 0x3, PT ;  /* 0x000000030e00780c */ /* 0x000fda0003f06070 */
[----:B------:R-:W-:Y:S05]  /*0ba0*/  @!P0 BRA `(.L_x_3) ;  /* 0x0000000000c48947 */ /* 0x000fea0003800000 */
[----:B------:R-:W0:Y:S01]  /*0bb0*/  LDCU UR4, c[0x0][0x390] ;  /* 0x00007200ff0477ac */ /* 0x000e220008000800 */
[----:B-1----:R-:W-:Y:S02]  /*0bc0*/  IMAD.IADD R24, R9, 0x1, R20 ;  /* 0x0000000109187824 */ /* 0x002fe400078e0214 */
[----:B------:R-:W-:-:S03]  /*0bd0*/  IMAD.MOV.U32 R25, RZ, RZ, RZ ;  /* 0x000000ffff197224 */ /* 0x000fc600078e00ff */
[C---:B------:R-:W-:Y:S02]  /*0be0*/  LOP3.LUT R14, R13.reuse, R24, RZ, 0xfc, !PT ;  /* 0x000000180d0e7212 */ /* 0x040fe400078efcff */
[----:B0-----:R-:W-:Y:S01]  /*0bf0*/  ISETP.GE.AND P0, PT, R13, UR4, PT ;  /* 0x000000040d007c0c */ /* 0x001fe2000bf06270 */
[----:B------:R-:W0:Y:S03]  /*0c00*/  LDCU.64 UR4, c[0x0][0x388] ;  /* 0x00007100ff0477ac */ /* 0x000e260008000a00 */
[----:B------:R-:W-:-:S04]  /*0c10*/  ISETP.GE.OR P1, PT, R24, R0, P0 ;  /* 0x000000001800720c */ /* 0x000fc80000726670 */
[----:B------:R-:W-:-:S13]  /*0c20*/  ISETP.LT.OR P1, PT, R14, RZ, P1 ;  /* 0x000000ff0e00720c */ /* 0x000fda0000f21670 */
[----:B------:R-:W-:-:S05]  /*0c30*/  @!P1 IMAD.IADD R15, R21, 0x1, R20 ;  /* 0x00000001150f9824 */ /* 0x000fca00078e0214 */
[----:B------:R-:W-:-:S04]  /*0c40*/  @!P1 IADD3 R14, P3, PT, R10, R15, RZ ;  /* 0x0000000f0a0e9210 */ /* 0x000fc80007f7e0ff */
[----:B------:R-:W-:Y:S02]  /*0c50*/  @!P1 LEA.HI.X.SX32 R15, R15, R12, 0x1, P3 ;  /* 0x0000000c0f0f9211 */ /* 0x000fe400018f0eff */
[----:B0-----:R-:W-:-:S04]  /*0c60*/  @!P1 LEA R18, P3, R14, UR4, 0x2 ;  /* 0x000000040e129c11 */ /* 0x001fc8000f8610ff */
[----:B------:R-:W-:-:S05]  /*0c70*/  @!P1 LEA.HI.X R19, R14, UR5, R15, 0x2, P3 ;  /* 0x000000050e139c11 */ /* 0x000fca00098f140f */
[----:B------:R0:W2:Y:S01]  /*0c80*/  @!P1 LDG.E R25, desc[UR6][R18.64] ;  /* 0x0000000612199981 */ /* 0x0000a2000c1e1900 */
[----:B------:R-:W-:Y:S01]  /*0c90*/  VIADD R14, R24, 0x1 ;  /* 0x00000001180e7836 */ /* 0x000fe20000000000 */
[--C-:B------:R-:W-:Y:S01]  /*0ca0*/  SHF.R.S32.HI R23, RZ, 0x1f, R21.reuse ;  /* 0x0000001fff177819 */ /* 0x100fe20000011415 */
[----:B------:R-:W-:Y:S01]  /*0cb0*/  IMAD.MOV.U32 R27, RZ, RZ, RZ ;  /* 0x000000ffff1b7224 */ /* 0x000fe200078e00ff */
[----:B------:R-:W-:Y:S02]  /*0cc0*/  IADD3 R15, P3, P4, R10, R20, R21 ;  /* 0x000000140a0f7210 */ /* 0x000fe40007c7e015 */
[----:B------:R-:W-:Y:S02]  /*0cd0*/  ISETP.GE.OR P1, PT, R14, R0, P0 ;  /* 0x000000000e00720c */ /* 0x000fe40000726670 */
[----:B------:R-:W-:Y:S02]  /*0ce0*/  LOP3.LUT R14, R13, R14, RZ, 0xfc, !PT ;  /* 0x0000000e0d0e7212 */ /* 0x000fe400078efcff */
[----:B------:R-:W-:-:S02]  /*0cf0*/  IADD3.X R22, PT, PT, R12, RZ, R23, P3, P4 ;  /* 0x000000ff0c167210 */ /* 0x000fc40001fe8417 */
[----:B------:R-:W-:Y:S02]  /*0d00*/  ISETP.LT.OR P1, PT, R14, RZ, P1 ;  /* 0x000000ff0e00720c */ /* 0x000fe40000f21670 */
[----:B------:R-:W-:-:S04]  /*0d10*/  LEA R14, P3, R15, UR4, 0x2 ;  /* 0x000000040f0e7c11 */ /* 0x000fc8000f8610ff */
[----:B------:R-:W-:Y:S01]  /*0d20*/  LEA.HI.X R15, R15, UR5, R22, 0x2, P3 ;  /* 0x000000050f0f7c11 */ /* 0x000fe200098f1416 */
[----:B0-----:R-:W-:Y:S01]  /*0d30*/  VIADD R18, R24, 0x2 ;  /* 0x0000000218127836 */ /* 0x001fe20000000000 */
[----:B--2---:R0:W-:Y:S05]  /*0d40*/  STG.E desc[UR6][R16.64], R25 ;  /* 0x0000001910007986 */ /* 0x0041ea000c101906 */
[----:B------:R-:W2:Y:S01]  /*0d50*/  @!P1 LDG.E R27, desc[UR6][R14.64+0x4] ;  /* 0x000004060e1b9981 */ /* 0x000ea2000c1e1900 */
[----:B------:R-:W-:Y:S01]  /*0d60*/  ISETP.GE.OR P1, PT, R18, R0, P0 ;  /* 0x000000001200720c */ /* 0x000fe20000726670 */
[----:B------:R-:W-:Y:S01]  /*0d70*/  IMAD.WIDE R22, R7, 0x4, R16 ;  /* 0x0000000407167825 */ /* 0x000fe200078e0210 */
[----:B------:R-:W-:-:S03]  /*0d80*/  LOP3.LUT R18, R13, R18, RZ, 0xfc, !PT ;  /* 0x000000120d127212 */ /* 0x000fc600078efcff */
[----:B------:R-:W-:Y:S01]  /*0d90*/  IMAD.MOV.U32 R29, RZ, RZ, RZ ;  /* 0x000000ffff1d7224 */ /* 0x000fe200078e00ff */
[----:B------:R-:W-:Y:S01]  /*0da0*/  ISETP.LT.OR P1, PT, R18, RZ, P1 ;  /* 0x000000ff1200720c */ /* 0x000fe20000f21670 */
[----:B--2---:R1:W-:-:S12]  /*0db0*/  STG.E desc[UR6][R22.64], R27 ;  /* 0x0000001b16007986 */ /* 0x0043d8000c101906 */
[----:B------:R-:W2:Y:S01]  /*0dc0*/  @!P1 LDG.E R29, desc[UR6][R14.64+0x8] ;  /* 0x000008060e1d9981 */ /* 0x000ea2000c1e1900 */
[----:B------:R-:W-:Y:S01]  /*0dd0*/  VIADD R24, R24, 0x3 ;  /* 0x0000000318187836 */ /* 0x000fe20000000000 */
[----:B------:R-:W-:Y:S01]  /*0de0*/  BSSY.RECONVERGENT B0, `(.L_x_4) ;  /* 0x000000a000007945 */ /* 0x000fe20003800200 */
[----:B0-----:R-:W-:-:S03]  /*0df0*/  IMAD.WIDE R16, R7, 0x4, R22 ;  /* 0x0000000407107825 */ /* 0x001fc600078e0216 */
[----:B------:R-:W-:Y:S01]  /*0e00*/  ISETP.GE.OR P0, PT, R24, R0, P0 ;  /* 0x000000001800720c */ /* 0x000fe20000706670 */
[----:B------:R-:W-:Y:S01]  /*0e10*/  IMAD.MOV.U32 R25, RZ, RZ, RZ ;  /* 0x000000ffff197224 */ /* 0x000fe200078e00ff */
[----:B------:R-:W-:Y:S01]  /*0e20*/  LOP3.LUT R24, R13, R24, RZ, 0xfc, !PT ;  /* 0x000000180d187212 */ /* 0x000fe200078efcff */
[----:B------:R-:W-:-:S03]  /*0e30*/  IMAD.WIDE R18, R7, 0x4, R16 ;  /* 0x0000000407127825 */ /* 0x000fc600078e0210 */
[----:B------:R-:W-:Y:S01]  /*0e40*/  ISETP.LT.OR P0, PT, R24, RZ, P0 ;  /* 0x000000ff1800720c */ /* 0x000fe20000701670 */
[----:B--2---:R1:W-:-:S12]  /*0e50*/  STG.E desc[UR6][R16.64], R29 ;  /* 0x0000001d10007986 */ /* 0x0043d8000c101906 */
[----:B------:R-:W-:Y:S05]  /*0e60*/  @P0 BRA `(.L_x_5) ;  /* 0x0000000000040947 */ /* 0x000fea0003800000 */
[----:B------:R0:W5:Y:S02]  /*0e70*/  LDG.E R25, desc[UR6][R14.64+0xc] ;  /* 0x00000c060e197981 */ /* 0x000164000c1e1900 */
.L_x_5:
[----:B------:R-:W-:Y:S05]  /*0e80*/  BSYNC.RECONVERGENT B0 ;  /* 0x0000000000007941 */ /* 0x000fea0003800200 */
.L_x_4:
[----:B-----5:R2:W-:Y:S01]  /*0e90*/  STG.E desc[UR6][R18.64], R25 ;  /* 0x0000001912007986 */ /* 0x0205e2000c101906 */
[----:B------:R-:W-:Y:S02]  /*0ea0*/  VIADD R20, R20, 0x4 ;  /* 0x0000000414147836 */ /* 0x000fe40000000000 */
[----:B-1----:R-:W-:-:S07]  /*0eb0*/  IMAD.WIDE R16, R7, 0x4, R18 ;  /* 0x0000000407107825 */ /* 0x002fce00078e0212 */
.L_x_3:
[----:B------:R-:W-:-:S13]  /*0ec0*/  ISETP.NE.AND P0, PT, R4, RZ, PT ;  /* 0x000000ff0400720c */ /* 0x000fda0003f05270 */
[----:B------:R-:W-:Y:S05]  /*0ed0*/  @!P0 BRA `(.L_x_2) ;  /* 0x0000000000f08947 */ /* 0x000fea0003800000 */
[----:B------:R-:W-:-:S13]  /*0ee0*/  ISETP.NE.AND P0, PT, R4, 0x1, PT ;  /* 0x000000010400780c */ /* 0x000fda0003f05270 */
[----:B------:R-:W-:Y:S05]  /*0ef0*/  @!P0 BRA `(.L_x_6) ;  /* 0x00000000008c8947 */ /* 0x000fea0003800000 */
[----:B------:R-:W3:Y:S01]  /*0f00*/  LDCU UR4, c[0x0][0x390] ;  /* 0x00007200ff0477ac */ /* 0x000ee20008000800 */
[----:B-12---:R-:W-:Y:S02]  /*0f10*/  IMAD.IADD R18, R9, 0x1, R20 ;  /* 0x0000000109127824 */ /* 0x006fe400078e0214 */
[----:B------:R-:W-:-:S03]  /*0f20*/  IMAD.MOV.U32 R23, RZ, RZ, RZ ;  /* 0x000000ffff177224 */ /* 0x000fc600078e00ff */
[C---:B0-----:R-:W-:Y:S02]  /*0f30*/  LOP3.LUT R14, R13.reuse, R18, RZ, 0xfc, !PT ;  /* 0x000000120d0e7212 */ /* 0x041fe400078efcff */
[----:B---3--:R-:W-:-:S04]  /*0f40*/  ISETP.GE.AND P0, PT, R13, UR4, PT ;  /* 0x000000040d007c0c */ /* 0x008fc8000bf06270 */
[----:B------:R-:W-:-:S04]  /*0f50*/  ISETP.GE.OR P1, PT, R18, R0, P0 ;  /* 0x000000001200720c */ /* 0x000fc80000726670 */
[----:B------:R-:W-:-:S13]  /*0f60*/  ISETP.LT.OR P1, PT, R14, RZ, P1 ;  /* 0x000000ff0e00720c */ /* 0x000fda0000f21670 */
[----:B------:R-:W0:Y:S01]  /*0f70*/  @!P1 LDC.64 R14, c[0x0][0x388] ;  /* 0x0000e200ff0e9b82 */ /* 0x000e220000000a00 */
[----:B------:R-:W-:-:S05]  /*0f80*/  @!P1 IMAD.IADD R19, R21, 0x1, R20 ;  /* 0x0000000115139824 */ /* 0x000fca00078e0214 */
[----:B------:R-:W-:-:S04]  /*0f90*/  @!P1 IADD3 R22, P3, PT, R10, R19, RZ ;  /* 0x000000130a169210 */ /* 0x000fc80007f7e0ff */
[----:B------:R-:W-:Y:S02]  /*0fa0*/  @!P1 LEA.HI.X.SX32 R19, R19, R12, 0x1, P3 ;  /* 0x0000000c13139211 */ /* 0x000fe400018f0eff */
[----:B0-----:R-:W-:-:S04]  /*0fb0*/  @!P1 LEA R14, P3, R22, R14, 0x2 ;  /* 0x0000000e160e9211 */ /* 0x001fc800078610ff */
[----:B------:R-:W-:-:S05]  /*0fc0*/  @!P1 LEA.HI.X R15, R22, R15, R19, 0x2, P3 ;  /* 0x0000000f160f9211 */ /* 0x000fca00018f1413 */
[----:B------:R-:W2:Y:S01]  /*0fd0*/  @!P1 LDG.E R23, desc[UR6][R14.64] ;  /* 0x000000060e179981 */ /* 0x000ea2000c1e1900 */
[----:B------:R-:W-:Y:S01]  /*0fe0*/  VIADD R18, R18, 0x1 ;  /* 0x0000000112127836 */ /* 0x000fe20000000000 */
[----:B------:R-:W-:Y:S01]  /*0ff0*/  BSSY.RECONVERGENT B0, `(.L_x_7) ;  /* 0x0000010000007945 */ /* 0x000fe20003800200 */
[----:B------:R-:W-:-:S03]  /*1000*/  IMAD.MOV.U32 R25, RZ, RZ, RZ ;  /* 0x000000ffff197224 */ /* 0x000fc600078e00ff */
[----:B------:R-:W-:Y:S02]  /*1010*/  ISETP.GE.OR P0, PT, R18, R0, P0 ;  /* 0x000000001200720c */ /* 0x000fe40000706670 */
[----:B------:R-:W-:-:S04]  /*1020*/  LOP3.LUT R18, R13, R18, RZ, 0xfc, !PT ;  /* 0x000000120d127212 */ /* 0x000fc800078efcff */
[----:B------:R-:W-:Y:S01]  /*1030*/  ISETP.LT.OR P0, PT, R18, RZ, P0 ;  /* 0x000000ff1200720c */ /* 0x000fe20000701670 */
[----:B------:R-:W-:Y:S01]  /*1040*/  IMAD.WIDE R18, R7, 0x4, R16 ;  /* 0x0000000407127825 */ /* 0x000fe200078e0210 */
[----:B--2---:R0:W-:Y:S11]  /*1050*/  STG.E desc[UR6][R16.64], R23 ;  /* 0x0000001710007986 */ /* 0x0041f6000c101906 */
[----:B------:R-:W-:Y:S05]  /*1060*/  @P0 BRA `(.L_x_8) ;  /* 0x0000000000200947 */ /* 0x000fea0003800000 */
[----:B------:R-:W1:Y:S01]  /*1070*/  LDCU.64 UR4, c[0x0][0x388] ;  /* 0x00007100ff0477ac */ /* 0x000e620008000a00 */
[--C-:B------:R-:W-:Y:S02]  /*1080*/  SHF.R.S32.HI R14, RZ, 0x1f, R21.reuse ;  /* 0x0000001fff0e7819 */ /* 0x100fe40000011415 */
[----:B------:R-:W-:Y:S02]  /*1090*/  SHF.R.S32.HI R15, RZ, 0x1f, R20 ;  /* 0x0000001fff0f7819 */ /* 0x000fe40000011414 */
[----:B0-----:R-:W-:-:S04]  /*10a0*/  IADD3 R16, P0, P1, R10, R20, R21 ;  /* 0x000000140a107210 */ /* 0x001fc8000791e015 */
[----:B------:R-:W-:Y:S02]  /*10b0*/  IADD3.X R15, PT, PT, R12, R15, R14, P0, P1 ;  /* 0x0000000f0c0f7210 */ /* 0x000fe400007e240e */
[----:B-1----:R-:W-:-:S04]  /*10c0*/  LEA R14, P0, R16, UR4, 0x2 ;  /* 0x00000004100e7c11 */ /* 0x002fc8000f8010ff */
[----:B------:R-:W-:-:S05]  /*10d0*/  LEA.HI.X R15, R16, UR5, R15, 0x2, P0 ;  /* 0x00000005100f7c11 */ /* 0x000fca00080f140f */
[----:B------:R1:W5:Y:S04]  /*10e0*/  LDG.E R25, desc[UR6][R14.64+0x4] ;  /* 0x000004060e197981 */ /* 0x000368000c1e1900 */
.L_x_8:
[----:B------:R-:W-:Y:S05]  /*10f0*/  BSYNC.RECONVERGENT B0 ;  /* 0x0000000000007941 */ /* 0x000fea0003800200 */
.L_x_7:
[----:B-----5:R3:W-:Y:S01]  /*1100*/  STG.E desc[UR6][R18.64], R25 ;  /* 0x0000001912007986 */ /* 0x0207e2000c101906 */
[----:B0-----:R-:W-:-:S04]  /*1110*/  IMAD.WIDE R16, R7, 0x4, R18 ;  /* 0x0000000407107825 */ /* 0x001fc800078e0212 */
[----:B------:R-:W-:-:S07]  /*1120*/  VIADD R20, R20, 0x2 ;  /* 0x0000000214147836 */ /* 0x000fce0000000000 */
.L_x_6:
[----:B------:R-:W4:Y:S02]  /*1130*/  LDCU UR4, c[0x0][0x398] ;  /* 0x00007300ff0477ac */ /* 0x000f240008000800 */
[----:B----4-:R-:W-:-:S04]  /*1140*/  ULOP3.LUT UR4, UR4, 0x1, URZ, 0xc0, !UPT ;  /* 0x0000000104047892 */ /* 0x010fc8000f8ec0ff */
[----:B------:R-:W-:-:S09]  /*1150*/  UISETP.NE.U32.AND UP0, UPT, UR4, 0x1, UPT ;  /* 0x000000010400788c */ /* 0x000fd2000bf05070 */
[----:B------:R-:W-:Y:S05]  /*1160*/  BRA.U UP0, `(.L_x_2) ;  /* 0x00000001004c7547 */ /* 0x000fea000b800000 */
[----:B------:R-:W4:Y:S01]  /*1170*/  LDCU UR4, c[0x0][0x390] ;  /* 0x00007200ff0477ac */ /* 0x000f220008000800 */
[----:B01----:R-:W-:Y:S01]  /*1180*/  IMAD.IADD R14, R9, 0x1, R20 ;  /* 0x00000001090e7824 */ /* 0x003fe200078e0214 */
[----:B------:R-:W-:Y:S01]  /*1190*/  BSSY.RECONVERGENT B0, `(.L_x_9) ;  /* 0x000000e000007945 */ /* 0x000fe20003800200 */
[----:B------:R-:W-:-:S03]  /*11a0*/  IMAD.MOV.U32 R15, RZ, RZ, RZ ;  /* 0x000000ffff0f7224 */ /* 0x000fc600078e00ff */
[----:B------:R-:W-:Y:S02]  /*11b0*/  ISETP.GE.AND P0, PT, R14, R0, PT ;  /* 0x000000000e00720c */ /* 0x000fe40003f06270 */
[C---:B------:R-:W-:Y:S02]  /*11c0*/  LOP3.LUT R14, R13.reuse, R14, RZ, 0xfc, !PT ;  /* 0x0000000e0d0e7212 */ /* 0x040fe400078efcff */
[----:B----4-:R-:W-:-:S04]  /*11d0*/  ISETP.GE.OR P0, PT, R13, UR4, P0 ;  /* 0x000000040d007c0c */ /* 0x010fc80008706670 */
[----:B------:R-:W-:-:S13]  /*11e0*/  ISETP.LT.OR P0, PT, R14, RZ, P0 ;  /* 0x000000ff0e00720c */ /* 0x000fda0000701670 */
[----:B------:R-:W-:Y:S05]  /*11f0*/  @P0 BRA `(.L_x_10) ;  /* 0x00000000001c0947 */ /* 0x000fea0003800000 */
[----:B------:R-:W0:Y:S01]  /*1200*/  LDCU.64 UR4, c[0x0][0x388] ;  /* 0x00007100ff0477ac */ /* 0x000e220008000a00 */
[----:B------:R-:W-:-:S05]  /*1210*/  IMAD.IADD R21, R21, 0x1, R20 ;  /* 0x0000000115157824 */ /* 0x000fca00078e0214 */
[----:B------:R-:W-:-:S04]  /*1220*/  IADD3 R0, P0, PT, R10, R21, RZ ;  /* 0x000000150a007210 */ /* 0x000fc80007f1e0ff */
[----:B------:R-:W-:Y:S02]  /*1230*/  LEA.HI.X.SX32 R21, R21, R12, 0x1, P0 ;  /* 0x0000000c15157211 */ /* 0x000fe400000f0eff */
[----:B0-----:R-:W-:-:S04]  /*1240*/  LEA R14, P0, R0, UR4, 0x2 ;  /* 0x00000004000e7c11 */ /* 0x001fc8000f8010ff */
[----:B------:R-:W-:-:S06]  /*1250*/  LEA.HI.X R15, R0, UR5, R21, 0x2, P0 ;  /* 0x00000005000f7c11 */ /* 0x000fcc00080f1415 */
[----:B------:R0:W5:Y:S03]  /*1260*/  LDG.E R15, desc[UR6][R14.64] ;  /* 0x000000060e0f7981 */ /* 0x000166000c1e1900 */
.L_x_10:
[----:B------:R-:W-:Y:S05]  /*1270*/  BSYNC.RECONVERGENT B0 ;  /* 0x0000000000007941 */ /* 0x000fea0003800200 */
.L_x_9:
[----:B-----5:R1:W-:Y:S02]  /*1280*/  STG.E desc[UR6][R16.64], R15 ;  /* 0x0000000f10007986 */ /* 0x0203e4000c101906 */
[----:B-1----:R-:W-:-:S07]  /*1290*/  IMAD.WIDE R16, R7, 0x4, R16 ;  /* 0x0000000407107825 */ /* 0x002fce00078e0210 */
.L_x_2:
[----:B------:R-:W-:Y:S05]  /*12a0*/  @P2 BRA `(.L_x_11) ;  /* 0xfffffff000bc2947 */ /* 0x000fea000383ffff */
[----:B------:R-:W4:Y:S01]  /*12b0*/  LDCU UR4, c[0x0][0x360] ;  /* 0x00006c00ff0477ac */ /* 0x000f220008000800 */
[----:B------:R-:W4:Y:S01]  /*12c0*/  LDC R9, c[0x0][0x370] ;  /* 0x0000dc00ff097b82 */ /* 0x000f220000000800 */
[----:B------:R-:W5:Y:S01]  /*12d0*/  LDCU UR5, c[0x0][0x380] ;  /* 0x00007000ff0577ac */ /* 0x000f620008000800 */
[----:B----4-:R-:W-:-:S05]  /*12e0*/  IMAD R2, R9, UR4, R2 ;  /* 0x0000000409027c24 */ /* 0x010fca000f8e0202 */
[----:B-----5:R-:W-:-:S13]  /*12f0*/  ISETP.GE.AND P0, PT, R2, UR5, PT ;  /* 0x0000000502007c0c */ /* 0x020fda000bf06270 */
[----:B------:R-:W-:Y:S05]  /*1300*/  @!P0 BRA `(.L_x_12) ;  /* 0xffffffec00948947 */ /* 0x000fea000383ffff */
[----:B------:R-:W-:Y:S05]  /*1310*/  EXIT ;  /* 0x000000000000794d */ /* 0x000fea0003800000 */
.L_x_13:
[----:B------:R-:W-:-:S00]  /*1320*/  BRA `(.L_x_13) ;  /* 0xfffffffc00fc7947 */ /* 0x000fc0000383ffff */
[----:B------:R-:W-:-:S00]  /*1330*/  NOP ;  /* 0x0000000000007918 */ /* 0x000fc00000000000 */
        /* <DEDUP_REMOVED lines=12> */
.L_x_14:


//--------------------- .nv.shared.reserved.0     --------------------------
	.section	.nv.shared.reserved.0,"aw",@nobits
	.weak		__nv_reservedSMEM_offset_0_alias
	.size		__nv_reservedSMEM_offset_0_alias, 0, 64
	.other		__nv_reservedSMEM_offset_0_alias,@"STO_CUDA_RESERVED_SHARED STV_DEFAULT"
__nv_reservedSMEM_offset_0_alias:
	.zero		0
	.zero		64


//--------------------- .nv.constant0._Z17im2col_gpu_kerneliPKfiiiiiiiPf --------------------------
	.section	.nv.constant0._Z17im2col_gpu_kerneliPKfiiiiiiiPf,"a",@progbits
	.sectionflags	@""
	.align	4
.nv.constant0._Z17im2col_gpu_kerneliPKfiiiiiiiPf:
	.zero		952


//--------------------- SYMBOLS --------------------------

	.type		.nv.reservedSmem.offset0,@object
	.size		.nv.reservedSmem.offset0,0x4
